	.headerflags	@"EF_CUDA_TEXMODE_UNIFIED EF_CUDA_64BIT_ADDRESS EF_CUDA_ACCELERATORS EF_CUDA_SM90 EF_CUDA_VIRTUAL_SM(EF_CUDA_SM90)"
	.elftype	@"ET_EXEC"


//--------------------- .nv.info                  --------------------------
	.section	.nv.info,"",@"SHT_CUDA_INFO"
	.align	4


	//----- nvinfo : EIATTR_REGCOUNT
	.align		4
        /*0000*/ 	.byte	0x04, 0x2f
        /*0002*/ 	.short	(.L_3 - .L_2)
	.align		4
.L_2:
        /*0004*/ 	.word	index@(triton_poi_fused__native_batch_norm_legit_no_training_hardtanh_hardtanh_backward_16)
        /*0008*/ 	.word	0x00000010


	//----- nvinfo : EIATTR_MIN_STACK_SIZE
	.align		4
.L_3:
        /*000c*/ 	.byte	0x04, 0x12
        /*000e*/ 	.short	(.L_5 - .L_4)
	.align		4
.L_4:
        /*0010*/ 	.word	index@(triton_poi_fused__native_batch_norm_legit_no_training_hardtanh_hardtanh_backward_16)
        /*0014*/ 	.word	0x00000000


	//----- nvinfo : EIATTR_FRAME_SIZE
	.align		4
.L_5:
        /*0018*/ 	.byte	0x04, 0x11
        /*001a*/ 	.short	(.L_7 - .L_6)
	.align		4
.L_6:
        /*001c*/ 	.word	index@(triton_poi_fused__native_batch_norm_legit_no_training_hardtanh_hardtanh_backward_16)
        /*0020*/ 	.word	0x00000000


	//----- nvinfo : EIATTR_MIN_STACK_SIZE
	.align		4
.L_7:
        /*0024*/ 	.byte	0x04, 0x12
        /*0026*/ 	.short	(.L_9 - .L_8)
	.align		4
.L_8:
        /*0028*/ 	.word	index@(triton_poi_fused__native_batch_norm_legit_no_training_hardtanh_hardtanh_backward_16)
        /*002c*/ 	.word	0x00000000
.L_9:


//--------------------- .nv.info.triton_poi_fused__native_batch_norm_legit_no_training_hardtanh_hardtanh_backward_16 --------------------------
	.section	.nv.info.triton_poi_fused__native_batch_norm_legit_no_training_hardtanh_hardtanh_backward_16,"",@"SHT_CUDA_INFO"
	.sectionflags	@""
	.align	4


	//----- nvinfo : EIATTR_CUDA_API_VERSION
	.align		4
        /*0000*/ 	.byte	0x04, 0x37
        /*0002*/ 	.short	(.L_11 - .L_10)
.L_10:
        /*0004*/ 	.word	0x0000007c


	//----- nvinfo : EIATTR_KPARAM_INFO
	.align		4
.L_11:
        /*0008*/ 	.byte	0x04, 0x17
        /*000a*/ 	.short	(.L_13 - .L_12)
.L_12:
        /*000c*/ 	.word	0x00000000
        /*0010*/ 	.short	0x0007
        /*0012*/ 	.short	0x0038
        /*0014*/ 	.byte	0x00, 0xf0, 0x11, 0x00


	//----- nvinfo : EIATTR_KPARAM_INFO
	.align		4
.L_13:
        /*0018*/ 	.byte	0x04, 0x17
        /*001a*/ 	.short	(.L_15 - .L_14)
.L_14:
        /*001c*/ 	.word	0x00000000
        /*0020*/ 	.short	0x0006
        /*0022*/ 	.short	0x0030
        /*0024*/ 	.byte	0x00, 0xf4, 0x21, 0x00


	//----- nvinfo : EIATTR_KPARAM_INFO
	.align		4
.L_15:
        /*0028*/ 	.byte	0x04, 0x17
        /*002a*/ 	.short	(.L_17 - .L_16)
.L_16:
        /*002c*/ 	.word	0x00000000
        /*0030*/ 	.short	0x0005
        /*0032*/ 	.short	0x0028
        /*0034*/ 	.byte	0x00, 0xf4, 0x21, 0x00


	//----- nvinfo : EIATTR_KPARAM_INFO
	.align		4
.L_17:
        /*0038*/ 	.byte	0x04, 0x17
        /*003a*/ 	.short	(.L_19 - .L_18)
.L_18:
        /*003c*/ 	.word	0x00000000
        /*0040*/ 	.short	0x0004
        /*0042*/ 	.short	0x0020
        /*0044*/ 	.byte	0x00, 0xf4, 0x21, 0x00


	//----- nvinfo : EIATTR_KPARAM_INFO
	.align		4
.L_19:
        /*0048*/ 	.byte	0x04, 0x17
        /*004a*/ 	.short	(.L_21 - .L_20)
.L_20:
        /*004c*/ 	.word	0x00000000
        /*0050*/ 	.short	0x0003
        /*0052*/ 	.short	0x0018
        /*0054*/ 	.byte	0x00, 0xf4, 0x21, 0x00


	//----- nvinfo : EIATTR_KPARAM_INFO
	.align		4
.L_21:
        /*0058*/ 	.byte	0x04, 0x17
        /*005a*/ 	.short	(.L_23 - .L_22)
.L_22:
        /*005c*/ 	.word	0x00000000
        /*0060*/ 	.short	0x0002
        /*0062*/ 	.short	0x0010
        /*0064*/ 	.byte	0x00, 0xf4, 0x21, 0x00


	//----- nvinfo : EIATTR_KPARAM_INFO
	.align		4
.L_23:
        /*0068*/ 	.byte	0x04, 0x17
        /*006a*/ 	.short	(.L_25 - .L_24)
.L_24:
        /*006c*/ 	.word	0x00000000
        /*0070*/ 	.short	0x0001
        /*0072*/ 	.short	0x0008
        /*0074*/ 	.byte	0x00, 0xf4, 0x21, 0x00


	//----- nvinfo : EIATTR_KPARAM_INFO
	.align		4
.L_25:
        /*0078*/ 	.byte	0x04, 0x17
        /*007a*/ 	.short	(.L_27 - .L_26)
.L_26:
        /*007c*/ 	.word	0x00000000
        /*0080*/ 	.short	0x0000
        /*0082*/ 	.short	0x0000
        /*0084*/ 	.byte	0x00, 0xf4, 0x21, 0x00


	//----- nvinfo : EIATTR_SPARSE_MMA_MASK
	.align		4
.L_27:
        /*0088*/ 	.byte	0x03, 0x50
        /*008a*/ 	.short	0x0000


	//----- nvinfo : EIATTR_MAXREG_COUNT
	.align		4
        /*008c*/ 	.byte	0x03, 0x1b
        /*008e*/ 	.short	0x00ff


	//----- nvinfo : EIATTR_EXIT_INSTR_OFFSETS
	.align		4
        /*0090*/ 	.byte	0x04, 0x1c
        /*0092*/ 	.short	(.L_29 - .L_28)


	//   ....[0]....
.L_28:
        /*0094*/ 	.word	0x00000450


	//----- nvinfo : EIATTR_REQNTID
	.align		4
.L_29:
        /*0098*/ 	.byte	0x04, 0x10
        /*009a*/ 	.short	(.L_31 - .L_30)
.L_30:
        /*009c*/ 	.word	0x00000080
        /*00a0*/ 	.word	0x00000001
        /*00a4*/ 	.word	0x00000001


	//----- nvinfo : EIATTR_CBANK_PARAM_SIZE
	.align		4
.L_31:
        /*00a8*/ 	.byte	0x03, 0x19
        /*00aa*/ 	.short	0x003c


	//----- nvinfo : EIATTR_PARAM_CBANK
	.align		4
        /*00ac*/ 	.byte	0x04, 0x0a
        /*00ae*/ 	.short	(.L_33 - .L_32)
	.align		4
.L_32:
        /*00b0*/ 	.word	index@(.nv.constant0.triton_poi_fused__native_batch_norm_legit_no_training_hardtanh_hardtanh_backward_16)
        /*00b4*/ 	.short	0x0210
        /*00b6*/ 	.short	0x003c


	//----- nvinfo : EIATTR_SW_WAR
	.align		4
.L_33:
        /*00b8*/ 	.byte	0x04, 0x36
        /*00ba*/ 	.short	(.L_35 - .L_34)
.L_34:
        /*00bc*/ 	.word	0x00000008
.L_35:


//--------------------- .nv.callgraph             --------------------------
	.section	.nv.callgraph,"",@"SHT_CUDA_CALLGRAPH"
	.align	4
	.sectionentsize	8
	.align		4
        /*0000*/ 	.word	0x00000000
	.align		4
        /*0004*/ 	.word	0xffffffff
	.align		4
        /*0008*/ 	.word	0x00000000
	.align		4
        /*000c*/ 	.word	0xfffffffe
	.align		4
        /*0010*/ 	.word	0x00000000
	.align		4
        /*0014*/ 	.word	0xfffffffd
	.align		4
        /*0018*/ 	.word	0x00000000
	.align		4
        /*001c*/ 	.word	0xfffffffc


//--------------------- .nv.constant4             --------------------------
	.section	.nv.constant4,"a",@progbits
	.align	8
	.align		8
.nv.constant4:
        /*0000*/ 	.dword	_$_str
	.align		8
        /*0008*/ 	.dword	_$_str_$_2


//--------------------- .text.triton_poi_fused__native_batch_norm_legit_no_training_hardtanh_hardtanh_backward_16 --------------------------
	.section	.text.triton_poi_fused__native_batch_norm_legit_no_training_hardtanh_hardtanh_backward_16,"ax",@progbits
	.align	128
        .global         triton_poi_fused__native_batch_norm_legit_no_training_hardtanh_hardtanh_backward_16
        .type           triton_poi_fused__native_batch_norm_legit_no_training_hardtanh_hardtanh_backward_16,@function
        .size           triton_poi_fused__native_batch_norm_legit_no_training_hardtanh_hardtanh_backward_16,(.L_x_1 - triton_poi_fused__native_batch_norm_legit_no_training_hardtanh_hardtanh_backward_16)
        .other          triton_poi_fused__native_batch_norm_legit_no_training_hardtanh_hardtanh_backward_16,@"STO_CUDA_ENTRY STV_DEFAULT"
triton_poi_fused__native_batch_norm_legit_no_training_hardtanh_hardtanh_backward_16:
.text.triton_poi_fused__native_batch_norm_legit_no_training_hardtanh_hardtanh_backward_16:
[----:B------:R-:W-:Y:S01]  /*0000*/  LDC R1, c[0x0][0x28] ;  /* 0x00000a00ff017b82 */ /* 0x000fe20000000800 */
[----:B------:R-:W1:Y:S07]  /*0010*/  S2R R0, SR_TID.X ;  /* 0x0000000000007919 */ /* 0x000e6e0000002100 */
[----:B------:R-:W2:Y:S01]  /*0020*/  LDC.64 R6, c[0x0][0x220] ;  /* 0x00008800ff067b82 */ /* 0x000ea20000000a00 */
[----:B------:R-:W-:Y:S01]  /*0030*/  ULDC.64 UR4, c[0x0][0x208] ;  /* 0x0000820000047ab9 */ /* 0x000fe20000000a00 */
[----:B------:R-:W3:Y:S06]  /*0040*/  S2R R5, SR_CTAID.X ;  /* 0x0000000000057919 */ /* 0x000eec0000002500 */
[----:B------:R-:W4:Y:S08]  /*0050*/  LDC.64 R8, c[0x0][0x228] ;  /* 0x00008a00ff087b82 */ /* 0x000f300000000a00 */
[----:B------:R-:W5:Y:S01]  /*0060*/  LDC.64 R10, c[0x0][0x230] ;  /* 0x00008c00ff0a7b82 */ /* 0x000f620000000a00 */
[----:B------:R-:W-:Y:S01]  /*0070*/  IMAD.MOV.U32 R12, RZ, RZ, 0x3e800000 ;  /* 0x3e800000ff0c7424 */ /* 0x000fe200078e00ff */
[----:B------:R-:W-:Y:S01]  /*0080*/  ULDC.64 UR6, c[0x0][0x240] ;  /* 0x0000900000067ab9 */ /* 0x000fe20000000a00 */
[----:B-1----:R-:W-:Y:S01]  /*0090*/  IMAD.SHL.U32 R0, R0, 0x2, RZ ;  /* 0x0000000200007824 */ /* 0x002fe200078e00ff */
[----:B---3--:R-:W-:-:S04]  /*00a0*/  SHF.R.S32.HI R3, RZ, 0x17, R5 ;  /* 0x00000017ff037819 */ /* 0x008fc80000011405 */
[----:B------:R-:W-:Y:S02]  /*00b0*/  LOP3.LUT R0, R0, 0xfe, RZ, 0xc0, !PT ;  /* 0x000000fe00007812 */ /* 0x000fe400078ec0ff */
[----:B------:R-:W-:-:S03]  /*00c0*/  SGXT R3, R3, 0x1 ;  /* 0x000000010303781a */ /* 0x000fc60000000200 */
[----:B------:R-:W-:-:S05]  /*00d0*/  IMAD R0, R5, 0x100, R0 ;  /* 0x0000010005007824 */ /* 0x000fca00078e0200 */
[----:B------:R-:W-:-:S04]  /*00e0*/  LEA.HI R3, R3, R0, RZ, 0xa ;  /* 0x0000000003037211 */ /* 0x000fc800078f50ff */
[----:B------:R-:W-:-:S05]  /*00f0*/  SHF.R.S32.HI R3, RZ, 0xa, R3 ;  /* 0x0000000aff037819 */ /* 0x000fca0000011403 */
[----:B------:R-:W-:-:S05]  /*0100*/  IMAD.HI R2, R3, 0x38e38e39, RZ ;  /* 0x38e38e3903027827 */ /* 0x000fca00078e02ff */
[----:B------:R-:W-:-:S04]  /*0110*/  SHF.R.S32.HI R5, RZ, 0x1, R2 ;  /* 0x00000001ff057819 */ /* 0x000fc80000011402 */
[----:B------:R-:W-:Y:S02]  /*0120*/  LEA.HI R2, R2, R5, RZ, 0x1 ;  /* 0x0000000502027211 */ /* 0x000fe400078f08ff */
[----:B------:R-:W1:Y:S03]  /*0130*/  LDC.64 R4, c[0x0][0x218] ;  /* 0x00008600ff047b82 */ /* 0x000e660000000a00 */
[----:B------:R-:W-:-:S04]  /*0140*/  IMAD R13, R2, -0x9, R3 ;  /* 0xfffffff7020d7824 */ /* 0x000fc800078e0203 */
[C---:B--2---:R-:W-:Y:S01]  /*0150*/  IMAD.WIDE R6, R13.reuse, 0x4, R6 ;  /* 0x000000040d067825 */ /* 0x044fe200078e0206 */
[----:B------:R-:W2:Y:S05]  /*0160*/  LDC.64 R2, c[0x0][0x210] ;  /* 0x00008400ff027b82 */ /* 0x000eaa0000000a00 */
[----:B------:R-:W3:Y:S01]  /*0170*/  LDG.E.EL R6, desc[UR4][R6.64] ;  /* 0x0000000406067981 */ /* 0x000ee2000c2e1900 */
[----:B----4-:R-:W-:-:S04]  /*0180*/  IMAD.WIDE R8, R13, 0x4, R8 ;  /* 0x000000040d087825 */ /* 0x010fc800078e0208 */
[C---:B-----5:R-:W-:Y:S02]  /*0190*/  IMAD.WIDE R10, R13.reuse, 0x4, R10 ;  /* 0x000000040d0a7825 */ /* 0x060fe400078e020a */
[----:B------:R-:W4:Y:S02]  /*01a0*/  LDG.E.EL R8, desc[UR4][R8.64] ;  /* 0x0000000408087981 */ /* 0x000f24000c2e1900 */
[----:B-1----:R-:W-:Y:S02]  /*01b0*/  IMAD.WIDE R4, R13, 0x4, R4 ;  /* 0x000000040d047825 */ /* 0x002fe400078e0204 */
[----:B------:R-:W4:Y:S04]  /*01c0*/  LDG.E.EL R11, desc[UR4][R10.64] ;  /* 0x000000040a0b7981 */ /* 0x000f28000c2e1900 */
[----:B------:R-:W5:Y:S01]  /*01d0*/  LDG.E.EL R4, desc[UR4][R4.64] ;  /* 0x0000000404047981 */ /* 0x000f62000c2e1900 */
[----:B--2---:R-:W-:-:S06]  /*01e0*/  IMAD.WIDE R2, R0, 0x4, R2 ;  /* 0x0000000400027825 */ /* 0x004fcc00078e0202 */
[----:B------:R-:W5:Y:S01]  /*01f0*/  LDG.E.64 R2, desc[UR4][R2.64] ;  /* 0x0000000402027981 */ /* 0x000f62000c1e1b00 */
[----:B---3--:R-:W-:-:S04]  /*0200*/  FADD R6, R6, 9.9999997473787516356e-06 ;  /* 0x3727c5ac06067421 */ /* 0x008fc80000000000 */
[----:B------:R-:W1:Y:S02]  /*0210*/  MUFU.SQRT R7, R6 ;  /* 0x0000000600077308 */ /* 0x000e640000002000 */
[C---:B-1----:R-:W-:Y:S02]  /*0220*/  FSETP.GT.AND P0, PT, R7.reuse, 8.50705917302346158658e+37, PT ;  /* 0x7e8000000700780b */ /* 0x042fe40003f04000 */
[----:B------:R-:W-:-:S11]  /*0230*/  FSETP.GEU.AND P1, PT, R7, 1.175494350822287508e-38, PT ;  /* 0x008000000700780b */ /* 0x000fd60003f2e000 */
[----:B------:R-:W-:-:S04]  /*0240*/  @P0 FMUL R7, R7, 0.25 ;  /* 0x3e80000007070820 */ /* 0x000fc80000400000 */
[----:B------:R-:W-:-:S06]  /*0250*/  @!P1 FMUL R7, R7, 16777216 ;  /* 0x4b80000007079820 */ /* 0x000fcc0000400000 */
[----:B------:R-:W1:Y:S01]  /*0260*/  MUFU.RCP R7, R7 ;  /* 0x0000000700077308 */ /* 0x000e620000001000 */
[----:B------:R-:W-:Y:S01]  /*0270*/  FSEL R12, R12, 1, P0 ;  /* 0x3f8000000c0c7808 */ /* 0x000fe20000000000 */
[----:B-----5:R-:W-:-:S04]  /*0280*/  FADD R5, R2, -R4 ;  /* 0x8000000402057221 */ /* 0x020fc80000000000 */
[----:B------:R-:W-:Y:S01]  /*0290*/  @!P1 FMUL R12, R12, 16777216 ;  /* 0x4b8000000c0c9820 */ /* 0x000fe20000400000 */
[----:B------:R-:W-:Y:S02]  /*02a0*/  FADD R4, R3, -R4 ;  /* 0x8000000403047221 */ /* 0x000fe40000000000 */
[----:B------:R-:W2:Y:S01]  /*02b0*/  LDC.64 R2, c[0x0][0x238] ;  /* 0x00008e00ff027b82 */ /* 0x000ea20000000a00 */
[----:B-1----:R-:W-:-:S04]  /*02c0*/  FMUL R12, R7, R12 ;  /* 0x0000000c070c7220 */ /* 0x002fc80000400000 */
[-C--:B------:R-:W-:Y:S01]  /*02d0*/  FMUL R5, R5, R12.reuse ;  /* 0x0000000c05057220 */ /* 0x080fe20000400000 */
[----:B------:R-:W-:-:S03]  /*02e0*/  FMUL R4, R4, R12 ;  /* 0x0000000c04047220 */ /* 0x000fc60000400000 */
[C-C-:B----4-:R-:W-:Y:S01]  /*02f0*/  FFMA R5, R8.reuse, R5, R11.reuse ;  /* 0x0000000508057223 */ /* 0x150fe2000000000b */
[----:B------:R-:W-:-:S04]  /*0300*/  FFMA R4, R8, R4, R11 ;  /* 0x0000000408047223 */ /* 0x000fc8000000000b */
[C---:B------:R-:W-:Y:S02]  /*0310*/  FSETP.GTU.AND P0, PT, R5.reuse, RZ, PT ;  /* 0x000000ff0500720b */ /* 0x040fe40003f0c000 */
[C---:B------:R-:W-:Y:S02]  /*0320*/  FSETP.GTU.AND P1, PT, R4.reuse, RZ, PT ;  /* 0x000000ff0400720b */ /* 0x040fe40003f2c000 */
[----:B------:R-:W-:Y:S02]  /*0330*/  FSEL R6, R5, RZ, P0 ;  /* 0x000000ff05067208 */ /* 0x000fe40000000000 */
[----:B------:R-:W-:Y:S02]  /*0340*/  FSEL R7, R4, RZ, P1 ;  /* 0x000000ff04077208 */ /* 0x000fe40000800000 */
[----:B------:R-:W-:Y:S02]  /*0350*/  FSETP.GEU.AND P3, PT, R6, 6, PT ;  /* 0x40c000000600780b */ /* 0x000fe40003f6e000 */
[----:B------:R-:W-:-:S02]  /*0360*/  FSETP.GEU.AND P2, PT, R7, 6, PT ;  /* 0x40c000000700780b */ /* 0x000fc40003f4e000 */
[----:B------:R-:W-:Y:S02]  /*0370*/  FSETP.GE.OR P0, PT, R5, 6, !P0 ;  /* 0x40c000000500780b */ /* 0x000fe40004706400 */
[----:B------:R-:W-:Y:S02]  /*0380*/  FSETP.GE.OR P1, PT, R4, 6, !P1 ;  /* 0x40c000000400780b */ /* 0x000fe40004f26400 */
[----:B------:R-:W-:Y:S02]  /*0390*/  FSETP.NAN.AND P4, PT, R6, R6, PT ;  /* 0x000000060600720b */ /* 0x000fe40003f88000 */
[----:B------:R-:W-:Y:S02]  /*03a0*/  FSETP.NAN.AND P5, PT, R7, R7, PT ;  /* 0x000000070700720b */ /* 0x000fe40003fa8000 */
[----:B------:R-:W-:Y:S02]  /*03b0*/  SEL R8, RZ, 0x1, !P0 ;  /* 0x00000001ff087807 */ /* 0x000fe40004000000 */
[----:B------:R-:W-:-:S02]  /*03c0*/  SEL R9, RZ, 0x100, !P1 ;  /* 0x00000100ff097807 */ /* 0x000fc40004800000 */
[----:B------:R-:W-:Y:S01]  /*03d0*/  IADD3 R4, P6, R0, UR6, RZ ;  /* 0x0000000600047c10 */ /* 0x000fe2000ffde0ff */
[----:B--2---:R-:W-:Y:S01]  /*03e0*/  IMAD.WIDE R2, R0, 0x4, R2 ;  /* 0x0000000400027825 */ /* 0x004fe200078e0202 */
[----:B------:R-:W-:Y:S02]  /*03f0*/  @P3 SEL R6, R6, 0x40c00000, P4 ;  /* 0x40c0000006063807 */ /* 0x000fe40002000000 */
[----:B------:R-:W-:Y:S01]  /*0400*/  @P2 SEL R7, R7, 0x40c00000, P5 ;  /* 0x40c0000007072807 */ /* 0x000fe20002800000 */
[----:B------:R-:W-:Y:S01]  /*0410*/  IMAD.IADD R9, R8, 0x1, R9 ;  /* 0x0000000108097824 */ /* 0x000fe200078e0209 */
[----:B------:R-:W-:-:S03]  /*0420*/  LEA.HI.X.SX32 R5, R0, UR7, 0x1, P6 ;  /* 0x0000000700057c11 */ /* 0x000fc6000b0f0eff */
[----:B------:R-:W-:Y:S04]  /*0430*/  STG.E.64 desc[UR4][R2.64], R6 ;  /* 0x0000000602007986 */ /* 0x000fe8000c101b04 */
[----:B------:R-:W-:Y:S01]  /*0440*/  STG.E.U16 desc[UR4][R4.64], R9 ;  /* 0x0000000904007986 */ /* 0x000fe2000c101504 */
[----:B------:R-:W-:Y:S05]  /*0450*/  EXIT ;  /* 0x000000000000794d */ /* 0x000fea0003800000 */
.L_x_0:
[----:B------:R-:W-:-:S00]  /*0460*/  BRA `(.L_x_0) ;  /* 0xfffffffc00fc7947 */ /* 0x000fc0000383ffff */
[----:B------:R-:W-:-:S00]  /*0470*/  NOP ;  /* 0x0000000000007918 */ /* 0x000fc00000000000 */
        /* <DEDUP_REMOVED lines=8> */
.L_x_1:


//--------------------- .nv.global.init           --------------------------
	.section	.nv.global.init,"aw",@progbits
.nv.global.init:
	.type		_$_str,@object
	.size		_$_str,(_$_str_$_2 - _$_str)
_$_str:
        /*0000*/ 	.byte	0x5f, 0x5f, 0x43, 0x55, 0x44, 0x41, 0x5f, 0x46, 0x54, 0x5a, 0x00
	.type		_$_str_$_2,@object
	.size		_$_str_$_2,(.L_1 - _$_str_$_2)
_$_str_$_2:
        /*000b*/ 	.byte	0x5f, 0x5f, 0x43, 0x55, 0x44, 0x41, 0x5f, 0x50, 0x52, 0x45, 0x43, 0x5f, 0x53, 0x51, 0x52, 0x54
        /*001b*/ 	.byte	0x00
.L_1:


//--------------------- .nv.constant0.triton_poi_fused__native_batch_norm_legit_no_training_hardtanh_hardtanh_backward_16 --------------------------
	.section	.nv.constant0.triton_poi_fused__native_batch_norm_legit_no_training_hardtanh_hardtanh_backward_16,"a",@progbits
	.sectionflags	@""
	.align	4
.nv.constant0.triton_poi_fused__native_batch_norm_legit_no_training_hardtanh_hardtanh_backward_16:
	.zero		588
